//
// Generated by NVIDIA NVVM Compiler
//
// Compiler Build ID: CL-36424714
// Cuda compilation tools, release 13.0, V13.0.88
// Based on NVVM 20.0.0
//

.version 9.0
.target sm_100
.address_size 64

	// .globl	_Z25maximumMark_atomic_kernelP15student_records
.global .align 4 .f32 d_max_mark;
.global .align 4 .u32 d_max_mark_student_id;
.global .align 4 .u32 lock;

.visible .entry _Z25maximumMark_atomic_kernelP15student_records(
	.param .u64 .ptr .align 1 _Z25maximumMark_atomic_kernelP15student_records_param_0
)
{
	.reg .pred 	%p<3>;
	.reg .b32 	%r<8>;
	.reg .b32 	%f<3>;
	.reg .b64 	%rd<5>;

	ld.param.u64 	%rd1, [_Z25maximumMark_atomic_kernelP15student_records_param_0];
	cvta.to.global.u64 	%rd2, %rd1;
	mov.u32 	%r2, %ctaid.x;
	mov.u32 	%r3, %ntid.x;
	mov.u32 	%r4, %tid.x;
	mad.lo.s32 	%r5, %r2, %r3, %r4;
	mul.wide.s32 	%rd3, %r5, 4;
	add.s64 	%rd4, %rd2, %rd3;
	ld.global.f32 	%f1, [%rd4+8192];
	ld.global.u32 	%r1, [%rd4];
	ld.global.f32 	%f2, [d_max_mark];
$L__BB0_1:
	atom.relaxed.global.cas.b32 	%r6, [lock], 0, 1;
	setp.ne.s32 	%p1, %r6, 0;
	@%p1 bra 	$L__BB0_1;
	setp.geu.f32 	%p2, %f2, %f1;
	@%p2 bra 	$L__BB0_4;
	st.global.u32 	[d_max_mark_student_id], %r1;
	st.global.f32 	[d_max_mark], %f1;
$L__BB0_4:
	atom.global.exch.b32 	%r7, [lock], 0;
	ret;

}
	// .globl	_Z28maximumMark_recursive_kernelP15student_recordsS0_
.visible .entry _Z28maximumMark_recursive_kernelP15student_recordsS0_(
	.param .u64 .ptr .align 1 _Z28maximumMark_recursive_kernelP15student_recordsS0__param_0,
	.param .u64 .ptr .align 1 _Z28maximumMark_recursive_kernelP15student_recordsS0__param_1
)
{


	ret;

}
	// .globl	_Z21maximumMark_SM_kernelP15student_recordsS0_
.visible .entry _Z21maximumMark_SM_kernelP15student_recordsS0_(
	.param .u64 .ptr .align 1 _Z21maximumMark_SM_kernelP15student_recordsS0__param_0,
	.param .u64 .ptr .align 1 _Z21maximumMark_SM_kernelP15student_recordsS0__param_1
)
{


	ret;

}
	// .globl	_Z26maximumMark_shuffle_kernelP15student_recordsS0_
.visible .entry _Z26maximumMark_shuffle_kernelP15student_recordsS0_(
	.param .u64 .ptr .align 1 _Z26maximumMark_shuffle_kernelP15student_recordsS0__param_0,
	.param .u64 .ptr .align 1 _Z26maximumMark_shuffle_kernelP15student_recordsS0__param_1
)
{


	ret;

}


// ===== COMPILED SASS (sm_100) =====

	.target	sm_100

	.elftype	@"ET_EXEC"


//--------------------- .note.nv.tkinfo           --------------------------
	.section	.note.nv.tkinfo,"",@"SHT_NOTE"
	.sectionflags	@"SHF_NOTE_NV_TKINFO"
	.tkinfo
        /*0018*/ 	.word	0x00000002
        /*0030*/ 	.string	""
        /*0030*/ 	.string	"ptxas"
        /*0030*/ 	.string	"Cuda compilation tools, release 13.0, V13.0.88"
        /*0030*/ 	.string	"Build cuda_13.0.r13.0/compiler.36424714_0"
        /*0030*/ 	.string	"-arch sm_100 -m 64 "



//--------------------- .note.nv.cuinfo           --------------------------
	.section	.note.nv.cuinfo,"",@"SHT_NOTE"
	.sectionflags	@"SHF_NOTE_NV_CUINFO"
        /*0018*/ 	.short	0x0002
        /*001a*/ 	.short	0x0064
        /*001c*/ 	.short	0x0082
	.zero		2


//--------------------- .nv.info                  --------------------------
	.section	.nv.info,"",@"SHT_CUDA_INFO"
	.align	4


	//----- nvinfo : EIATTR_REGCOUNT
	.align		4
        /*0000*/ 	.byte	0x04, 0x2f
        /*0002*/ 	.short	(.L_4 - .L_3)
	.align		4
.L_3:
        /*0004*/ 	.word	index@(_Z25maximumMark_atomic_kernelP15student_records)
        /*0008*/ 	.word	0x00000010


	//----- nvinfo : EIATTR_FRAME_SIZE
	.align		4
.L_4:
        /*000c*/ 	.byte	0x04, 0x11
        /*000e*/ 	.short	(.L_6 - .L_5)
	.align		4
.L_5:
        /*0010*/ 	.word	index@(_Z25maximumMark_atomic_kernelP15student_records)
        /*0014*/ 	.word	0x00000000


	//----- nvinfo : EIATTR_REGCOUNT
	.align		4
.L_6:
        /*0018*/ 	.byte	0x04, 0x2f
        /*001a*/ 	.short	(.L_8 - .L_7)
	.align		4
.L_7:
        /*001c*/ 	.word	index@(_Z28maximumMark_recursive_kernelP15student_recordsS0_)
        /*0020*/ 	.word	0x00000004


	//----- nvinfo : EIATTR_FRAME_SIZE
	.align		4
.L_8:
        /*0024*/ 	.byte	0x04, 0x11
        /*0026*/ 	.short	(.L_10 - .L_9)
	.align		4
.L_9:
        /*0028*/ 	.word	index@(_Z28maximumMark_recursive_kernelP15student_recordsS0_)
        /*002c*/ 	.word	0x00000000


	//----- nvinfo : EIATTR_REGCOUNT
	.align		4
.L_10:
        /*0030*/ 	.byte	0x04, 0x2f
        /*0032*/ 	.short	(.L_12 - .L_11)
	.align		4
.L_11:
        /*0034*/ 	.word	index@(_Z21maximumMark_SM_kernelP15student_recordsS0_)
        /*0038*/ 	.word	0x00000004


	//----- nvinfo : EIATTR_FRAME_SIZE
	.align		4
.L_12:
        /*003c*/ 	.byte	0x04, 0x11
        /*003e*/ 	.short	(.L_14 - .L_13)
	.align		4
.L_13:
        /*0040*/ 	.word	index@(_Z21maximumMark_SM_kernelP15student_recordsS0_)
        /*0044*/ 	.word	0x00000000


	//----- nvinfo : EIATTR_REGCOUNT
	.align		4
.L_14:
        /*0048*/ 	.byte	0x04, 0x2f
        /*004a*/ 	.short	(.L_16 - .L_15)
	.align		4
.L_15:
        /*004c*/ 	.word	index@(_Z26maximumMark_shuffle_kernelP15student_recordsS0_)
        /*0050*/ 	.word	0x00000004


	//----- nvinfo : EIATTR_FRAME_SIZE
	.align		4
.L_16:
        /*0054*/ 	.byte	0x04, 0x11
        /*0056*/ 	.short	(.L_18 - .L_17)
	.align		4
.L_17:
        /*0058*/ 	.word	index@(_Z26maximumMark_shuffle_kernelP15student_recordsS0_)
        /*005c*/ 	.word	0x00000000


	//----- nvinfo : EIATTR_MIN_STACK_SIZE
	.align		4
.L_18:
        /*0060*/ 	.byte	0x04, 0x12
        /*0062*/ 	.short	(.L_20 - .L_19)
	.align		4
.L_19:
        /*0064*/ 	.word	index@(_Z26maximumMark_shuffle_kernelP15student_recordsS0_)
        /*0068*/ 	.word	0x00000000


	//----- nvinfo : EIATTR_MIN_STACK_SIZE
	.align		4
.L_20:
        /*006c*/ 	.byte	0x04, 0x12
        /*006e*/ 	.short	(.L_22 - .L_21)
	.align		4
.L_21:
        /*0070*/ 	.word	index@(_Z21maximumMark_SM_kernelP15student_recordsS0_)
        /*0074*/ 	.word	0x00000000


	//----- nvinfo : EIATTR_MIN_STACK_SIZE
	.align		4
.L_22:
        /*0078*/ 	.byte	0x04, 0x12
        /*007a*/ 	.short	(.L_24 - .L_23)
	.align		4
.L_23:
        /*007c*/ 	.word	index@(_Z28maximumMark_recursive_kernelP15student_recordsS0_)
        /*0080*/ 	.word	0x00000000


	//----- nvinfo : EIATTR_MIN_STACK_SIZE
	.align		4
.L_24:
        /*0084*/ 	.byte	0x04, 0x12
        /*0086*/ 	.short	(.L_26 - .L_25)
	.align		4
.L_25:
        /*0088*/ 	.word	index@(_Z25maximumMark_atomic_kernelP15student_records)
        /*008c*/ 	.word	0x00000000
.L_26:


//--------------------- .nv.compat                --------------------------
	.section	.nv.compat,"",@"SHT_CUDA_COMPAT_INFO"
	.align	4
        /*0000*/ 	.byte	0x02, 0x09, 0x00, 0x00, 0x02, 0x02, 0x01, 0x00, 0x02, 0x05, 0x05, 0x00, 0x03, 0x07, 0x01, 0x01
        /*0010*/ 	.byte	0x02, 0x03, 0x00, 0x00, 0x02, 0x06, 0x01, 0x00, 0x04, 0x0b, 0x08, 0x00, 0x09, 0x00, 0x00, 0x00
        /*0020*/ 	.byte	0x00, 0x00, 0x00, 0x00


//--------------------- .nv.info._Z26maximumMark_shuffle_kernelP15student_recordsS0_ --------------------------
	.section	.nv.info._Z26maximumMark_shuffle_kernelP15student_recordsS0_,"",@"SHT_CUDA_INFO"
	.sectionflags	@""
	.align	4


	//----- nvinfo : EIATTR_CUDA_API_VERSION
	.align		4
        /*0000*/ 	.byte	0x04, 0x37
        /*0002*/ 	.short	(.L_28 - .L_27)
.L_27:
        /*0004*/ 	.word	0x00000082


	//----- nvinfo : EIATTR_KPARAM_INFO
	.align		4
.L_28:
        /*0008*/ 	.byte	0x04, 0x17
        /*000a*/ 	.short	(.L_30 - .L_29)
.L_29:
        /*000c*/ 	.word	0x00000000
        /*0010*/ 	.short	0x0001
        /*0012*/ 	.short	0x0008
        /*0014*/ 	.byte	0x00, 0xf5, 0x21, 0x00


	//----- nvinfo : EIATTR_KPARAM_INFO
	.align		4
.L_30:
        /*0018*/ 	.byte	0x04, 0x17
        /*001a*/ 	.short	(.L_32 - .L_31)
.L_31:
        /*001c*/ 	.word	0x00000000
        /*0020*/ 	.short	0x0000
        /*0022*/ 	.short	0x0000
        /*0024*/ 	.byte	0x00, 0xf5, 0x21, 0x00


	//----- nvinfo : EIATTR_SPARSE_MMA_MASK
	.align		4
.L_32:
        /*0028*/ 	.byte	0x03, 0x50
        /*002a*/ 	.short	0x0000


	//----- nvinfo : EIATTR_MAXREG_COUNT
	.align		4
        /*002c*/ 	.byte	0x03, 0x1b
        /*002e*/ 	.short	0x00ff


	//----- nvinfo : EIATTR_MERCURY_ISA_VERSION
	.align		4
        /*0030*/ 	.byte	0x03, 0x5f
        /*0032*/ 	.short	0x0101


	//----- nvinfo : EIATTR_VRC_CTA_INIT_COUNT
	.align		4
        /*0034*/ 	.byte	0x02, 0x4a
	.zero		1
	.zero		1


	//----- nvinfo : EIATTR_EXIT_INSTR_OFFSETS
	.align		4
        /*0038*/ 	.byte	0x04, 0x1c
        /*003a*/ 	.short	(.L_34 - .L_33)


	//   ....[0]....
.L_33:
        /*003c*/ 	.word	0x00000010


	//----- nvinfo : EIATTR_CBANK_PARAM_SIZE
	.align		4
.L_34:
        /*0040*/ 	.byte	0x03, 0x19
        /*0042*/ 	.short	0x0010


	//----- nvinfo : EIATTR_PARAM_CBANK
	.align		4
        /*0044*/ 	.byte	0x04, 0x0a
        /*0046*/ 	.short	(.L_36 - .L_35)
	.align		4
.L_35:
        /*0048*/ 	.word	index@(.nv.constant0._Z26maximumMark_shuffle_kernelP15student_recordsS0_)
        /*004c*/ 	.short	0x0380
        /*004e*/ 	.short	0x0010


	//----- nvinfo : EIATTR_SW_WAR
	.align		4
.L_36:
        /*0050*/ 	.byte	0x04, 0x36
        /*0052*/ 	.short	(.L_38 - .L_37)
.L_37:
        /*0054*/ 	.word	0x00000008
.L_38:


//--------------------- .nv.info._Z21maximumMark_SM_kernelP15student_recordsS0_ --------------------------
	.section	.nv.info._Z21maximumMark_SM_kernelP15student_recordsS0_,"",@"SHT_CUDA_INFO"
	.sectionflags	@""
	.align	4


	//----- nvinfo : EIATTR_CUDA_API_VERSION
	.align		4
        /*0000*/ 	.byte	0x04, 0x37
        /*0002*/ 	.short	(.L_40 - .L_39)
.L_39:
        /*0004*/ 	.word	0x00000082


	//----- nvinfo : EIATTR_KPARAM_INFO
	.align		4
.L_40:
        /*0008*/ 	.byte	0x04, 0x17
        /*000a*/ 	.short	(.L_42 - .L_41)
.L_41:
        /*000c*/ 	.word	0x00000000
        /*0010*/ 	.short	0x0001
        /*0012*/ 	.short	0x0008
        /*0014*/ 	.byte	0x00, 0xf5, 0x21, 0x00


	//----- nvinfo : EIATTR_KPARAM_INFO
	.align		4
.L_42:
        /*0018*/ 	.byte	0x04, 0x17
        /*001a*/ 	.short	(.L_44 - .L_43)
.L_43:
        /*001c*/ 	.word	0x00000000
        /*0020*/ 	.short	0x0000
        /*0022*/ 	.short	0x0000
        /*0024*/ 	.byte	0x00, 0xf5, 0x21, 0x00


	//----- nvinfo : EIATTR_SPARSE_MMA_MASK
	.align		4
.L_44:
        /*0028*/ 	.byte	0x03, 0x50
        /*002a*/ 	.short	0x0000


	//----- nvinfo : EIATTR_MAXREG_COUNT
	.align		4
        /*002c*/ 	.byte	0x03, 0x1b
        /*002e*/ 	.short	0x00ff


	//----- nvinfo : EIATTR_MERCURY_ISA_VERSION
	.align		4
        /*0030*/ 	.byte	0x03, 0x5f
        /*0032*/ 	.short	0x0101


	//----- nvinfo : EIATTR_VRC_CTA_INIT_COUNT
	.align		4
        /*0034*/ 	.byte	0x02, 0x4a
	.zero		1
	.zero		1


	//----- nvinfo : EIATTR_EXIT_INSTR_OFFSETS
	.align		4
        /*0038*/ 	.byte	0x04, 0x1c
        /*003a*/ 	.short	(.L_46 - .L_45)


	//   ....[0]....
.L_45:
        /*003c*/ 	.word	0x00000010


	//----- nvinfo : EIATTR_CBANK_PARAM_SIZE
	.align		4
.L_46:
        /*0040*/ 	.byte	0x03, 0x19
        /*0042*/ 	.short	0x0010


	//----- nvinfo : EIATTR_PARAM_CBANK
	.align		4
        /*0044*/ 	.byte	0x04, 0x0a
        /*0046*/ 	.short	(.L_48 - .L_47)
	.align		4
.L_47:
        /*0048*/ 	.word	index@(.nv.constant0._Z21maximumMark_SM_kernelP15student_recordsS0_)
        /*004c*/ 	.short	0x0380
        /*004e*/ 	.short	0x0010


	//----- nvinfo : EIATTR_SW_WAR
	.align		4
.L_48:
        /*0050*/ 	.byte	0x04, 0x36
        /*0052*/ 	.short	(.L_50 - .L_49)
.L_49:
        /*0054*/ 	.word	0x00000008
.L_50:


//--------------------- .nv.info._Z28maximumMark_recursive_kernelP15student_recordsS0_ --------------------------
	.section	.nv.info._Z28maximumMark_recursive_kernelP15student_recordsS0_,"",@"SHT_CUDA_INFO"
	.sectionflags	@""
	.align	4


	//----- nvinfo : EIATTR_CUDA_API_VERSION
	.align		4
        /*0000*/ 	.byte	0x04, 0x37
        /*0002*/ 	.short	(.L_52 - .L_51)
.L_51:
        /*0004*/ 	.word	0x00000082


	//----- nvinfo : EIATTR_KPARAM_INFO
	.align		4
.L_52:
        /*0008*/ 	.byte	0x04, 0x17
        /*000a*/ 	.short	(.L_54 - .L_53)
.L_53:
        /*000c*/ 	.word	0x00000000
        /*0010*/ 	.short	0x0001
        /*0012*/ 	.short	0x0008
        /*0014*/ 	.byte	0x00, 0xf5, 0x21, 0x00


	//----- nvinfo : EIATTR_KPARAM_INFO
	.align		4
.L_54:
        /*0018*/ 	.byte	0x04, 0x17
        /*001a*/ 	.short	(.L_56 - .L_55)
.L_55:
        /*001c*/ 	.word	0x00000000
        /*0020*/ 	.short	0x0000
        /*0022*/ 	.short	0x0000
        /*0024*/ 	.byte	0x00, 0xf5, 0x21, 0x00


	//----- nvinfo : EIATTR_SPARSE_MMA_MASK
	.align		4
.L_56:
        /*0028*/ 	.byte	0x03, 0x50
        /*002a*/ 	.short	0x0000


	//----- nvinfo : EIATTR_MAXREG_COUNT
	.align		4
        /*002c*/ 	.byte	0x03, 0x1b
        /*002e*/ 	.short	0x00ff


	//----- nvinfo : EIATTR_MERCURY_ISA_VERSION
	.align		4
        /*0030*/ 	.byte	0x03, 0x5f
        /*0032*/ 	.short	0x0101


	//----- nvinfo : EIATTR_VRC_CTA_INIT_COUNT
	.align		4
        /*0034*/ 	.byte	0x02, 0x4a
	.zero		1
	.zero		1


	//----- nvinfo : EIATTR_EXIT_INSTR_OFFSETS
	.align		4
        /*0038*/ 	.byte	0x04, 0x1c
        /*003a*/ 	.short	(.L_58 - .L_57)


	//   ....[0]....
.L_57:
        /*003c*/ 	.word	0x00000010


	//----- nvinfo : EIATTR_CBANK_PARAM_SIZE
	.align		4
.L_58:
        /*0040*/ 	.byte	0x03, 0x19
        /*0042*/ 	.short	0x0010


	//----- nvinfo : EIATTR_PARAM_CBANK
	.align		4
        /*0044*/ 	.byte	0x04, 0x0a
        /*0046*/ 	.short	(.L_60 - .L_59)
	.align		4
.L_59:
        /*0048*/ 	.word	index@(.nv.constant0._Z28maximumMark_recursive_kernelP15student_recordsS0_)
        /*004c*/ 	.short	0x0380
        /*004e*/ 	.short	0x0010


	//----- nvinfo : EIATTR_SW_WAR
	.align		4
.L_60:
        /*0050*/ 	.byte	0x04, 0x36
        /*0052*/ 	.short	(.L_62 - .L_61)
.L_61:
        /*0054*/ 	.word	0x00000008
.L_62:


//--------------------- .nv.info._Z25maximumMark_atomic_kernelP15student_records --------------------------
	.section	.nv.info._Z25maximumMark_atomic_kernelP15student_records,"",@"SHT_CUDA_INFO"
	.sectionflags	@""
	.align	4


	//----- nvinfo : EIATTR_CUDA_API_VERSION
	.align		4
        /*0000*/ 	.byte	0x04, 0x37
        /*0002*/ 	.short	(.L_64 - .L_63)
.L_63:
        /*0004*/ 	.word	0x00000082


	//----- nvinfo : EIATTR_KPARAM_INFO
	.align		4
.L_64:
        /*0008*/ 	.byte	0x04, 0x17
        /*000a*/ 	.short	(.L_66 - .L_65)
.L_65:
        /*000c*/ 	.word	0x00000000
        /*0010*/ 	.short	0x0000
        /*0012*/ 	.short	0x0000
        /*0014*/ 	.byte	0x00, 0xf5, 0x21, 0x00


	//----- nvinfo : EIATTR_SPARSE_MMA_MASK
	.align		4
.L_66:
        /*0018*/ 	.byte	0x03, 0x50
        /*001a*/ 	.short	0x0000


	//----- nvinfo : EIATTR_MAXREG_COUNT
	.align		4
        /*001c*/ 	.byte	0x03, 0x1b
        /*001e*/ 	.short	0x00ff


	//----- nvinfo : EIATTR_MERCURY_ISA_VERSION
	.align		4
        /*0020*/ 	.byte	0x03, 0x5f
        /*0022*/ 	.short	0x0101


	//----- nvinfo : EIATTR_VRC_CTA_INIT_COUNT
	.align		4
        /*0024*/ 	.byte	0x02, 0x4a
	.zero		1
	.zero		1


	//----- nvinfo : EIATTR_EXIT_INSTR_OFFSETS
	.align		4
        /*0028*/ 	.byte	0x04, 0x1c
        /*002a*/ 	.short	(.L_68 - .L_67)


	//   ....[0]....
.L_67:
        /*002c*/ 	.word	0x000001a0


	//----- nvinfo : EIATTR_CRS_STACK_SIZE
	.align		4
.L_68:
        /*0030*/ 	.byte	0x04, 0x1e
        /*0032*/ 	.short	(.L_70 - .L_69)
.L_69:
        /*0034*/ 	.word	0x00000000


	//----- nvinfo : EIATTR_CBANK_PARAM_SIZE
	.align		4
.L_70:
        /*0038*/ 	.byte	0x03, 0x19
        /*003a*/ 	.short	0x0008


	//----- nvinfo : EIATTR_PARAM_CBANK
	.align		4
        /*003c*/ 	.byte	0x04, 0x0a
        /*003e*/ 	.short	(.L_72 - .L_71)
	.align		4
.L_71:
        /*0040*/ 	.word	index@(.nv.constant0._Z25maximumMark_atomic_kernelP15student_records)
        /*0044*/ 	.short	0x0380
        /*0046*/ 	.short	0x0008


	//----- nvinfo : EIATTR_SW_WAR
	.align		4
.L_72:
        /*0048*/ 	.byte	0x04, 0x36
        /*004a*/ 	.short	(.L_74 - .L_73)
.L_73:
        /*004c*/ 	.word	0x00000008
.L_74:


//--------------------- .nv.callgraph             --------------------------
	.section	.nv.callgraph,"",@"SHT_CUDA_CALLGRAPH"
	.align	4
	.sectionentsize	8
	.align		4
        /*0000*/ 	.word	0x00000000
	.align		4
        /*0004*/ 	.word	0xffffffff
	.align		4
        /*0008*/ 	.word	0x00000000
	.align		4
        /*000c*/ 	.word	0xfffffffe
	.align		4
        /*0010*/ 	.word	0x00000000
	.align		4
        /*0014*/ 	.word	0xfffffffd
	.align		4
        /*0018*/ 	.word	0x00000000
	.align		4
        /*001c*/ 	.word	0xfffffffc


//--------------------- .nv.constant4             --------------------------
	.section	.nv.constant4,"a",@progbits
	.align	8
	.align		8
.nv.constant4:
        /*0000*/ 	.dword	d_max_mark
	.align		8
        /*0008*/ 	.dword	d_max_mark_student_id
	.align		8
        /*0010*/ 	.dword	lock


//--------------------- .text._Z26maximumMark_shuffle_kernelP15student_recordsS0_ --------------------------
	.section	.text._Z26maximumMark_shuffle_kernelP15student_recordsS0_,"ax",@progbits
	.align	128
        .global         _Z26maximumMark_shuffle_kernelP15student_recordsS0_
        .type           _Z26maximumMark_shuffle_kernelP15student_recordsS0_,@function
        .size           _Z26maximumMark_shuffle_kernelP15student_recordsS0_,(.L_x_6 - _Z26maximumMark_shuffle_kernelP15student_recordsS0_)
        .other          _Z26maximumMark_shuffle_kernelP15student_recordsS0_,@"STO_CUDA_ENTRY STV_DEFAULT"
_Z26maximumMark_shuffle_kernelP15student_recordsS0_:
.text._Z26maximumMark_shuffle_kernelP15student_recordsS0_:
[----:B------:R-:W-:Y:S01]  /*0000*/  LDC R1, c[0x0][0x37c] ;  /* 0x0000df00ff017b82 */ /* 0x000fe20000000800 */
[----:B------:R-:W-:Y:S05]  /*0010*/  EXIT ;  /* 0x000000000000794d */ /* 0x000fea0003800000 */
.L_x_0:
[----:B------:R-:W-:-:S00]  /*0020*/  BRA `(.L_x_0) ;  /* 0xfffffffc00fc7947 */ /* 0x000fc0000383ffff */
[----:B------:R-:W-:-:S00]  /*0030*/  NOP ;  /* 0x0000000000007918 */ /* 0x000fc00000000000 */
        /* <DEDUP_REMOVED lines=12> */
.L_x_6:


//--------------------- .text._Z21maximumMark_SM_kernelP15student_recordsS0_ --------------------------
	.section	.text._Z21maximumMark_SM_kernelP15student_recordsS0_,"ax",@progbits
	.align	128
        .global         _Z21maximumMark_SM_kernelP15student_recordsS0_
        .type           _Z21maximumMark_SM_kernelP15student_recordsS0_,@function
        .size           _Z21maximumMark_SM_kernelP15student_recordsS0_,(.L_x_7 - _Z21maximumMark_SM_kernelP15student_recordsS0_)
        .other          _Z21maximumMark_SM_kernelP15student_recordsS0_,@"STO_CUDA_ENTRY STV_DEFAULT"
_Z21maximumMark_SM_kernelP15student_recordsS0_:
.text._Z21maximumMark_SM_kernelP15student_recordsS0_:
[----:B------:R-:W-:Y:S01]  /*0000*/  LDC R1, c[0x0][0x37c] ;  /* 0x0000df00ff017b82 */ /* 0x000fe20000000800 */
[----:B------:R-:W-:Y:S05]  /*0010*/  EXIT ;  /* 0x000000000000794d */ /* 0x000fea0003800000 */
.L_x_1:
        /* <DEDUP_REMOVED lines=14> */
.L_x_7:


//--------------------- .text._Z28maximumMark_recursive_kernelP15student_recordsS0_ --------------------------
	.section	.text._Z28maximumMark_recursive_kernelP15student_recordsS0_,"ax",@progbits
	.align	128
        .global         _Z28maximumMark_recursive_kernelP15student_recordsS0_
        .type           _Z28maximumMark_recursive_kernelP15student_recordsS0_,@function
        .size           _Z28maximumMark_recursive_kernelP15student_recordsS0_,(.L_x_8 - _Z28maximumMark_recursive_kernelP15student_recordsS0_)
        .other          _Z28maximumMark_recursive_kernelP15student_recordsS0_,@"STO_CUDA_ENTRY STV_DEFAULT"
_Z28maximumMark_recursive_kernelP15student_recordsS0_:
.text._Z28maximumMark_recursive_kernelP15student_recordsS0_:
[----:B------:R-:W-:Y:S01]  /*0000*/  LDC R1, c[0x0][0x37c] ;  /* 0x0000df00ff017b82 */ /* 0x000fe20000000800 */
[----:B------:R-:W-:Y:S05]  /*0010*/  EXIT ;  /* 0x000000000000794d */ /* 0x000fea0003800000 */
.L_x_2:
        /* <DEDUP_REMOVED lines=14> */
.L_x_8:


//--------------------- .text._Z25maximumMark_atomic_kernelP15student_records --------------------------
	.section	.text._Z25maximumMark_atomic_kernelP15student_records,"ax",@progbits
	.align	128
        .global         _Z25maximumMark_atomic_kernelP15student_records
        .type           _Z25maximumMark_atomic_kernelP15student_records,@function
        .size           _Z25maximumMark_atomic_kernelP15student_records,(.L_x_9 - _Z25maximumMark_atomic_kernelP15student_records)
        .other          _Z25maximumMark_atomic_kernelP15student_records,@"STO_CUDA_ENTRY STV_DEFAULT"
_Z25maximumMark_atomic_kernelP15student_records:
.text._Z25maximumMark_atomic_kernelP15student_records:
[----:B------:R-:W-:Y:S01]  /*0000*/  LDC R1, c[0x0][0x37c] ;  /* 0x0000df00ff017b82 */ /* 0x000fe20000000800 */
[----:B------:R-:W0:Y:S07]  /*0010*/  S2R R0, SR_TID.X ;  /* 0x0000000000007919 */ /* 0x000e2e0000002100 */
[----:B------:R-:W0:Y:S01]  /*0020*/  S2UR UR6, SR_CTAID.X ;  /* 0x00000000000679c3 */ /* 0x000e220000002500 */
[----:B------:R-:W1:Y:S07]  /*0030*/  LDCU.64 UR4, c[0x0][0x358] ;  /* 0x00006b00ff0477ac */ /* 0x000e6e0008000a00 */
[----:B------:R-:W0:Y:S08]  /*0040*/  LDC R7, c[0x0][0x360] ;  /* 0x0000d800ff077b82 */ /* 0x000e300000000800 */
[----:B------:R-:W2:Y:S08]  /*0050*/  LDC.64 R2, c[0x0][0x380] ;  /* 0x0000e000ff027b82 */ /* 0x000eb00000000a00 */
[----:B------:R-:W3:Y:S01]  /*0060*/  LDC.64 R4, c[0x4][RZ] ;  /* 0x01000000ff047b82 */ /* 0x000ee20000000a00 */
[----:B0-----:R-:W-:-:S04]  /*0070*/  IMAD R7, R7, UR6, R0 ;  /* 0x0000000607077c24 */ /* 0x001fc8000f8e0200 */
[----:B--2---:R-:W-:-:S05]  /*0080*/  IMAD.WIDE R2, R7, 0x4, R2 ;  /* 0x0000000407027825 */ /* 0x004fca00078e0202 */
[----:B-1----:R0:W5:Y:S04]  /*0090*/  LDG.E R9, desc[UR4][R2.64+0x2000] ;  /* 0x0020000402097981 */ /* 0x002168000c1e1900 */
[----:B---3--:R0:W5:Y:S04]  /*00a0*/  LDG.E R0, desc[UR4][R4.64] ;  /* 0x0000000404007981 */ /* 0x008168000c1e1900 */
[----:B------:R0:W5:Y:S01]  /*00b0*/  LDG.E R11, desc[UR4][R2.64] ;  /* 0x00000004020b7981 */ /* 0x000162000c1e1900 */
[----:B------:R-:W1:Y:S01]  /*00c0*/  LDC.64 R6, c[0x4][0x10] ;  /* 0x01000400ff067b82 */ /* 0x000e620000000a00 */
[----:B------:R-:W-:Y:S01]  /*00d0*/  HFMA2 R13, -RZ, RZ, 0, 5.9604644775390625e-08 ;  /* 0x00000001ff0d7431 */ /* 0x000fe200000001ff */
[----:B------:R-:W-:Y:S06]  /*00e0*/  BSSY B0, `(.L_x_3) ;  /* 0x0000006000007945 */ /* 0x000fec0003800000 */
.L_x_4:
[----:B------:R-:W-:Y:S01]  /*00f0*/  MOV R12, RZ ;  /* 0x000000ff000c7202 */ /* 0x000fe20000000f00 */
[----:B------:R-:W-:Y:S05]  /*0100*/  YIELD ;  /* 0x0000000000007946 */ /* 0x000fea0003800000 */
[----:B01----:R-:W2:Y:S02]  /*0110*/  ATOMG.E.CAS.STRONG.GPU PT, R2, [R6], R12, R13 ;  /* 0x0000000c060273a9 */ /* 0x003ea400001ee10d */
[----:B--2---:R-:W-:-:S13]  /*0120*/  ISETP.NE.AND P0, PT, R2, RZ, PT ;  /* 0x000000ff0200720c */ /* 0x004fda0003f05270 */
[----:B------:R-:W-:Y:S05]  /*0130*/  @P0 BRA `(.L_x_4) ;  /* 0xfffffffc00ec0947 */ /* 0x000fea000383ffff */
[----:B------:R-:W-:Y:S05]  /*0140*/  BSYNC B0 ;  /* 0x0000000000007941 */ /* 0x000fea0003800000 */
.L_x_3:
[----:B-----5:R-:W-:-:S13]  /*0150*/  FSETP.GEU.AND P0, PT, R0, R9, PT ;  /* 0x000000090000720b */ /* 0x020fda0003f0e000 */
[----:B------:R-:W0:Y:S02]  /*0160*/  @!P0 LDC.64 R2, c[0x4][0x8] ;  /* 0x01000200ff028b82 */ /* 0x000e240000000a00 */
[----:B0-----:R-:W-:Y:S04]  /*0170*/  @!P0 STG.E desc[UR4][R2.64], R11 ;  /* 0x0000000b02008986 */ /* 0x001fe8000c101904 */
[----:B------:R-:W-:Y:S04]  /*0180*/  @!P0 STG.E desc[UR4][R4.64], R9 ;  /* 0x0000000904008986 */ /* 0x000fe8000c101904 */
[----:B------:R-:W-:Y:S01]  /*0190*/  ATOMG.E.EXCH.STRONG.GPU PT, RZ, desc[UR4][R6.64], RZ ;  /* 0x800000ff06ff79a8 */ /* 0x000fe2000c1ef104 */
[----:B------:R-:W-:Y:S05]  /*01a0*/  EXIT ;  /* 0x000000000000794d */ /* 0x000fea0003800000 */
.L_x_5:
        /* <DEDUP_REMOVED lines=13> */
.L_x_9:


//--------------------- .nv.shared.reserved.0     --------------------------
	.section	.nv.shared.reserved.0,"aw",@nobits
	.weak		__nv_reservedSMEM_offset_0_alias
	.size		__nv_reservedSMEM_offset_0_alias, 0, 64
	.other		__nv_reservedSMEM_offset_0_alias,@"STO_CUDA_RESERVED_SHARED STV_DEFAULT"
__nv_reservedSMEM_offset_0_alias:
	.zero		0
	.zero		64


//--------------------- .nv.global                --------------------------
	.section	.nv.global,"aw",@nobits
	.align	4
.nv.global:
	.type		lock,@object
	.size		lock,(d_max_mark - lock)
lock:
	.zero		4
	.type		d_max_mark,@object
	.size		d_max_mark,(d_max_mark_student_id - d_max_mark)
d_max_mark:
	.zero		4
	.type		d_max_mark_student_id,@object
	.size		d_max_mark_student_id,(.L_1 - d_max_mark_student_id)
d_max_mark_student_id:
	.zero		4
.L_1:


//--------------------- .nv.constant0._Z26maximumMark_shuffle_kernelP15student_recordsS0_ --------------------------
	.section	.nv.constant0._Z26maximumMark_shuffle_kernelP15student_recordsS0_,"a",@progbits
	.sectionflags	@""
	.align	4
.nv.constant0._Z26maximumMark_shuffle_kernelP15student_recordsS0_:
	.zero		912


//--------------------- .nv.constant0._Z21maximumMark_SM_kernelP15student_recordsS0_ --------------------------
	.section	.nv.constant0._Z21maximumMark_SM_kernelP15student_recordsS0_,"a",@progbits
	.sectionflags	@""
	.align	4
.nv.constant0._Z21maximumMark_SM_kernelP15student_recordsS0_:
	.zero		912


//--------------------- .nv.constant0._Z28maximumMark_recursive_kernelP15student_recordsS0_ --------------------------
	.section	.nv.constant0._Z28maximumMark_recursive_kernelP15student_recordsS0_,"a",@progbits
	.sectionflags	@""
	.align	4
.nv.constant0._Z28maximumMark_recursive_kernelP15student_recordsS0_:
	.zero		912


//--------------------- .nv.constant0._Z25maximumMark_atomic_kernelP15student_records --------------------------
	.section	.nv.constant0._Z25maximumMark_atomic_kernelP15student_records,"a",@progbits
	.sectionflags	@""
	.align	4
.nv.constant0._Z25maximumMark_atomic_kernelP15student_records:
	.zero		904


//--------------------- SYMBOLS --------------------------

	.type		.nv.reservedSmem.offset0,@object
	.size		.nv.reservedSmem.offset0,0x4
